//
// Generated by NVIDIA NVVM Compiler
//
// Compiler Build ID: CL-36424714
// Cuda compilation tools, release 13.0, V13.0.88
// Based on NVVM 20.0.0
//

.version 9.0
.target sm_100
.address_size 64

	// .globl	_Z27threadCounting_atomicSharedPi
// _ZZ27threadCounting_atomicSharedPiE2sa has been demoted

.visible .entry _Z27threadCounting_atomicSharedPi(
	.param .u64 .ptr .align 1 _Z27threadCounting_atomicSharedPi_param_0
)
{
	.reg .pred 	%p<3>;
	.reg .b32 	%r<6>;
	.reg .b64 	%rd<3>;
	// demoted variable
	.shared .align 4 .u32 _ZZ27threadCounting_atomicSharedPiE2sa;
	ld.param.u64 	%rd1, [_Z27threadCounting_atomicSharedPi_param_0];
	mov.u32 	%r1, %tid.x;
	setp.ne.s32 	%p1, %r1, 0;
	@%p1 bra 	$L__BB0_2;
	mov.b32 	%r2, 0;
	st.shared.u32 	[_ZZ27threadCounting_atomicSharedPiE2sa], %r2;
$L__BB0_2:
	setp.ne.s32 	%p2, %r1, 0;
	bar.sync 	0;
	atom.shared.add.u32 	%r3, [_ZZ27threadCounting_atomicSharedPiE2sa], 1;
	bar.sync 	0;
	@%p2 bra 	$L__BB0_4;
	ld.shared.u32 	%r4, [_ZZ27threadCounting_atomicSharedPiE2sa];
	cvta.to.global.u64 	%rd2, %rd1;
	atom.global.add.u32 	%r5, [%rd2], %r4;
$L__BB0_4:
	ret;

}


// ===== COMPILED SASS (sm_100) =====

	.target	sm_100

	.elftype	@"ET_EXEC"


//--------------------- .note.nv.tkinfo           --------------------------
	.section	.note.nv.tkinfo,"",@"SHT_NOTE"
	.sectionflags	@"SHF_NOTE_NV_TKINFO"
	.tkinfo
        /*0018*/ 	.word	0x00000002
        /*0030*/ 	.string	""
        /*0030*/ 	.string	"ptxas"
        /*0030*/ 	.string	"Cuda compilation tools, release 13.0, V13.0.88"
        /*0030*/ 	.string	"Build cuda_13.0.r13.0/compiler.36424714_0"
        /*0030*/ 	.string	"-arch sm_100 -m 64 "



//--------------------- .note.nv.cuinfo           --------------------------
	.section	.note.nv.cuinfo,"",@"SHT_NOTE"
	.sectionflags	@"SHF_NOTE_NV_CUINFO"
        /*0018*/ 	.short	0x0002
        /*001a*/ 	.short	0x0064
        /*001c*/ 	.short	0x0082
	.zero		2


//--------------------- .nv.info                  --------------------------
	.section	.nv.info,"",@"SHT_CUDA_INFO"
	.align	4


	//----- nvinfo : EIATTR_REGCOUNT
	.align		4
        /*0000*/ 	.byte	0x04, 0x2f
        /*0002*/ 	.short	(.L_1 - .L_0)
	.align		4
.L_0:
        /*0004*/ 	.word	index@(_Z27threadCounting_atomicSharedPi)
        /*0008*/ 	.word	0x00000008


	//----- nvinfo : EIATTR_FRAME_SIZE
	.align		4
.L_1:
        /*000c*/ 	.byte	0x04, 0x11
        /*000e*/ 	.short	(.L_3 - .L_2)
	.align		4
.L_2:
        /*0010*/ 	.word	index@(_Z27threadCounting_atomicSharedPi)
        /*0014*/ 	.word	0x00000000


	//----- nvinfo : EIATTR_MIN_STACK_SIZE
	.align		4
.L_3:
        /*0018*/ 	.byte	0x04, 0x12
        /*001a*/ 	.short	(.L_5 - .L_4)
	.align		4
.L_4:
        /*001c*/ 	.word	index@(_Z27threadCounting_atomicSharedPi)
        /*0020*/ 	.word	0x00000000
.L_5:


//--------------------- .nv.compat                --------------------------
	.section	.nv.compat,"",@"SHT_CUDA_COMPAT_INFO"
	.align	4
        /*0000*/ 	.byte	0x02, 0x09, 0x00, 0x00, 0x02, 0x02, 0x01, 0x00, 0x02, 0x05, 0x05, 0x00, 0x03, 0x07, 0x01, 0x01
        /*0010*/ 	.byte	0x02, 0x03, 0x00, 0x00, 0x02, 0x06, 0x01, 0x00, 0x04, 0x0b, 0x08, 0x00, 0x09, 0x00, 0x00, 0x00
        /*0020*/ 	.byte	0x00, 0x00, 0x00, 0x00


//--------------------- .nv.info._Z27threadCounting_atomicSharedPi --------------------------
	.section	.nv.info._Z27threadCounting_atomicSharedPi,"",@"SHT_CUDA_INFO"
	.sectionflags	@""
	.align	4


	//----- nvinfo : EIATTR_CUDA_API_VERSION
	.align		4
        /*0000*/ 	.byte	0x04, 0x37
        /*0002*/ 	.short	(.L_7 - .L_6)
.L_6:
        /*0004*/ 	.word	0x00000082


	//----- nvinfo : EIATTR_KPARAM_INFO
	.align		4
.L_7:
        /*0008*/ 	.byte	0x04, 0x17
        /*000a*/ 	.short	(.L_9 - .L_8)
.L_8:
        /*000c*/ 	.word	0x00000000
        /*0010*/ 	.short	0x0000
        /*0012*/ 	.short	0x0000
        /*0014*/ 	.byte	0x00, 0xf5, 0x21, 0x00


	//----- nvinfo : EIATTR_SPARSE_MMA_MASK
	.align		4
.L_9:
        /*0018*/ 	.byte	0x03, 0x50
        /*001a*/ 	.short	0x0000


	//----- nvinfo : EIATTR_MAXREG_COUNT
	.align		4
        /*001c*/ 	.byte	0x03, 0x1b
        /*001e*/ 	.short	0x00ff


	//----- nvinfo : EIATTR_NUM_BARRIERS
	.align		4
        /*0020*/ 	.byte	0x02, 0x4c
        /*0022*/ 	.byte	0x01
	.zero		1


	//----- nvinfo : EIATTR_MERCURY_ISA_VERSION
	.align		4
        /*0024*/ 	.byte	0x03, 0x5f
        /*0026*/ 	.short	0x0101


	//----- nvinfo : EIATTR_VRC_CTA_INIT_COUNT
	.align		4
        /*0028*/ 	.byte	0x02, 0x4a
	.zero		1
	.zero		1


	//----- nvinfo : EIATTR_EXIT_INSTR_OFFSETS
	.align		4
        /*002c*/ 	.byte	0x04, 0x1c
        /*002e*/ 	.short	(.L_11 - .L_10)


	//   ....[0]....
.L_10:
        /*0030*/ 	.word	0x000000a0


	//   ....[1]....
        /*0034*/ 	.word	0x000000f0


	//----- nvinfo : EIATTR_CBANK_PARAM_SIZE
	.align		4
.L_11:
        /*0038*/ 	.byte	0x03, 0x19
        /*003a*/ 	.short	0x0008


	//----- nvinfo : EIATTR_PARAM_CBANK
	.align		4
        /*003c*/ 	.byte	0x04, 0x0a
        /*003e*/ 	.short	(.L_13 - .L_12)
	.align		4
.L_12:
        /*0040*/ 	.word	index@(.nv.constant0._Z27threadCounting_atomicSharedPi)
        /*0044*/ 	.short	0x0380
        /*0046*/ 	.short	0x0008


	//----- nvinfo : EIATTR_SW_WAR
	.align		4
.L_13:
        /*0048*/ 	.byte	0x04, 0x36
        /*004a*/ 	.short	(.L_15 - .L_14)
.L_14:
        /*004c*/ 	.word	0x00000008
.L_15:


//--------------------- .nv.callgraph             --------------------------
	.section	.nv.callgraph,"",@"SHT_CUDA_CALLGRAPH"
	.align	4
	.sectionentsize	8
	.align		4
        /*0000*/ 	.word	0x00000000
	.align		4
        /*0004*/ 	.word	0xffffffff
	.align		4
        /*0008*/ 	.word	0x00000000
	.align		4
        /*000c*/ 	.word	0xfffffffe
	.align		4
        /*0010*/ 	.word	0x00000000
	.align		4
        /*0014*/ 	.word	0xfffffffd
	.align		4
        /*0018*/ 	.word	0x00000000
	.align		4
        /*001c*/ 	.word	0xfffffffc


//--------------------- .text._Z27threadCounting_atomicSharedPi --------------------------
	.section	.text._Z27threadCounting_atomicSharedPi,"ax",@progbits
	.align	128
        .global         _Z27threadCounting_atomicSharedPi
        .type           _Z27threadCounting_atomicSharedPi,@function
        .size           _Z27threadCounting_atomicSharedPi,(.L_x_1 - _Z27threadCounting_atomicSharedPi)
        .other          _Z27threadCounting_atomicSharedPi,@"STO_CUDA_ENTRY STV_DEFAULT"
_Z27threadCounting_atomicSharedPi:
.text._Z27threadCounting_atomicSharedPi:
[----:B------:R-:W-:Y:S01]  /*0000*/  LDC R1, c[0x0][0x37c] ;  /* 0x0000df00ff017b82 */ /* 0x000fe20000000800 */
[----:B------:R-:W0:Y:S07]  /*0010*/  S2R R0, SR_TID.X ;  /* 0x0000000000007919 */ /* 0x000e2e0000002100 */
[----:B------:R-:W1:Y:S01]  /*0020*/  S2UR UR5, SR_CgaCtaId ;  /* 0x00000000000579c3 */ /* 0x000e620000008800 */
[----:B------:R-:W-:Y:S02]  /*0030*/  UMOV UR4, 0x400 ;  /* 0x0000040000047882 */ /* 0x000fe40000000000 */
[----:B-1----:R-:W-:Y:S01]  /*0040*/  ULEA UR4, UR5, UR4, 0x18 ;  /* 0x0000000405047291 */ /* 0x002fe2000f8ec0ff */
[----:B0-----:R-:W-:-:S13]  /*0050*/  ISETP.NE.AND P0, PT, R0, RZ, PT ;  /* 0x000000ff0000720c */ /* 0x001fda0003f05270 */
[----:B------:R-:W-:Y:S01]  /*0060*/  @!P0 STS [UR4], RZ ;  /* 0x000000ffff008988 */ /* 0x000fe20008000804 */
[----:B------:R-:W-:Y:S06]  /*0070*/  BAR.SYNC.DEFER_BLOCKING 0x0 ;  /* 0x0000000000007b1d */ /* 0x000fec0000010000 */
[----:B------:R-:W-:Y:S02]  /*0080*/  ATOMS.POPC.INC.32 RZ, [UR4] ;  /* 0x00000000ffff7f8c */ /* 0x000fe4000d800004 */
[----:B------:R-:W-:Y:S06]  /*0090*/  BAR.SYNC.DEFER_BLOCKING 0x0 ;  /* 0x0000000000007b1d */ /* 0x000fec0000010000 */
[----:B------:R-:W-:Y:S05]  /*00a0*/  @P0 EXIT ;  /* 0x000000000000094d */ /* 0x000fea0003800000 */
[----:B------:R-:W0:Y:S01]  /*00b0*/  LDS R5, [UR4] ;  /* 0x00000004ff057984 */ /* 0x000e220008000800 */
[----:B------:R-:W0:Y:S01]  /*00c0*/  LDC.64 R2, c[0x0][0x380] ;  /* 0x0000e000ff027b82 */ /* 0x000e220000000a00 */
[----:B------:R-:W0:Y:S02]  /*00d0*/  LDCU.64 UR6, c[0x0][0x358] ;  /* 0x00006b00ff0677ac */ /* 0x000e240008000a00 */
[----:B0-----:R-:W-:Y:S01]  /*00e0*/  REDG.E.ADD.STRONG.GPU desc[UR6][R2.64], R5 ;  /* 0x000000050200798e */ /* 0x001fe2000c12e106 */
[----:B------:R-:W-:Y:S05]  /*00f0*/  EXIT ;  /* 0x000000000000794d */ /* 0x000fea0003800000 */
.L_x_0:
[----:B------:R-:W-:-:S00]  /*0100*/  BRA `(.L_x_0) ;  /* 0xfffffffc00fc7947 */ /* 0x000fc0000383ffff */
[----:B------:R-:W-:-:S00]  /*0110*/  NOP ;  /* 0x0000000000007918 */ /* 0x000fc00000000000 */
        /* <DEDUP_REMOVED lines=14> */
.L_x_1:


//--------------------- .nv.shared._Z27threadCounting_atomicSharedPi --------------------------
	.section	.nv.shared._Z27threadCounting_atomicSharedPi,"aw",@nobits
	.sectionflags	@""
	.align	4
.nv.shared._Z27threadCounting_atomicSharedPi:
	.zero		1028


//--------------------- .nv.shared.reserved.0     --------------------------
	.section	.nv.shared.reserved.0,"aw",@nobits
	.weak		__nv_reservedSMEM_offset_0_alias
	.size		__nv_reservedSMEM_offset_0_alias, 0, 64
	.other		__nv_reservedSMEM_offset_0_alias,@"STO_CUDA_RESERVED_SHARED STV_DEFAULT"
__nv_reservedSMEM_offset_0_alias:
	.zero		0
	.zero		64


//--------------------- .nv.constant0._Z27threadCounting_atomicSharedPi --------------------------
	.section	.nv.constant0._Z27threadCounting_atomicSharedPi,"a",@progbits
	.sectionflags	@""
	.align	4
.nv.constant0._Z27threadCounting_atomicSharedPi:
	.zero		904


//--------------------- SYMBOLS --------------------------

	.type		.nv.reservedSmem.offset0,@object
	.size		.nv.reservedSmem.offset0,0x4
	.type		.nv.reservedSmem.cap,@object
	.size		.nv.reservedSmem.cap,0x4
